//
// Generated by NVIDIA NVVM Compiler
//
// Compiler Build ID: CL-36424714
// Cuda compilation tools, release 13.0, V13.0.88
// Based on NVVM 20.0.0
//

.version 9.0
.target sm_100
.address_size 64

	// .globl	_Z6d_blurPhS_ii

.visible .entry _Z6d_blurPhS_ii(
	.param .u64 .ptr .align 1 _Z6d_blurPhS_ii_param_0,
	.param .u64 .ptr .align 1 _Z6d_blurPhS_ii_param_1,
	.param .u32 _Z6d_blurPhS_ii_param_2,
	.param .u32 _Z6d_blurPhS_ii_param_3
)
{
	.reg .pred 	%p<8>;
	.reg .b16 	%rs<4>;
	.reg .b32 	%r<38>;
	.reg .b64 	%rd<12>;

	ld.param.u64 	%rd1, [_Z6d_blurPhS_ii_param_0];
	ld.param.u64 	%rd2, [_Z6d_blurPhS_ii_param_1];
	ld.param.u32 	%r4, [_Z6d_blurPhS_ii_param_2];
	ld.param.u32 	%r5, [_Z6d_blurPhS_ii_param_3];
	mov.u32 	%r7, %ctaid.x;
	mov.u32 	%r8, %ntid.x;
	mov.u32 	%r9, %tid.x;
	mad.lo.s32 	%r10, %r7, %r8, %r9;
	mov.u32 	%r11, %ctaid.y;
	mov.u32 	%r12, %ntid.y;
	mov.u32 	%r13, %tid.y;
	mad.lo.s32 	%r14, %r11, %r12, %r13;
	setp.eq.s32 	%p1, %r14, 0;
	setp.lt.s32 	%p2, %r10, 1;
	or.pred  	%p3, %p1, %p2;
	add.s32 	%r15, %r5, -1;
	setp.ge.s32 	%p4, %r14, %r15;
	or.pred  	%p5, %p3, %p4;
	add.s32 	%r16, %r4, -1;
	setp.ge.s32 	%p6, %r10, %r16;
	or.pred  	%p7, %p5, %p6;
	@%p7 bra 	$L__BB0_2;
	cvta.to.global.u64 	%rd3, %rd2;
	cvta.to.global.u64 	%rd4, %rd1;
	add.s32 	%r17, %r14, -1;
	mad.lo.s32 	%r18, %r17, %r4, %r10;
	add.s32 	%r19, %r18, -1;
	cvt.s64.s32 	%rd5, %r19;
	add.s64 	%rd6, %rd4, %rd5;
	ld.global.u8 	%r20, [%rd6];
	ld.global.u8 	%r21, [%rd6+1];
	add.s32 	%r22, %r20, %r21;
	ld.global.u8 	%r23, [%rd6+2];
	add.s32 	%r24, %r22, %r23;
	add.s32 	%r25, %r18, %r4;
	cvt.s64.s32 	%rd7, %r4;
	add.s64 	%rd8, %rd6, %rd7;
	ld.global.u8 	%r26, [%rd8];
	add.s32 	%r27, %r24, %r26;
	cvt.s64.s32 	%rd9, %r25;
	ld.global.u8 	%r28, [%rd8+1];
	add.s32 	%r29, %r27, %r28;
	ld.global.u8 	%r30, [%rd8+2];
	add.s32 	%r31, %r29, %r30;
	add.s64 	%rd10, %rd8, %rd7;
	ld.global.u8 	%r32, [%rd10];
	add.s32 	%r33, %r31, %r32;
	ld.global.u8 	%r34, [%rd10+1];
	add.s32 	%r35, %r33, %r34;
	ld.global.u8 	%r36, [%rd10+2];
	add.s32 	%r37, %r35, %r36;
	cvt.u16.u32 	%rs1, %r37;
	mul.hi.u16 	%rs2, %rs1, -7281;
	shr.u16 	%rs3, %rs2, 3;
	add.s64 	%rd11, %rd3, %rd9;
	st.global.u8 	[%rd11], %rs3;
$L__BB0_2:
	ret;

}


// ===== COMPILED SASS (sm_100) =====

	.target	sm_100

	.elftype	@"ET_EXEC"


//--------------------- .note.nv.tkinfo           --------------------------
	.section	.note.nv.tkinfo,"",@"SHT_NOTE"
	.sectionflags	@"SHF_NOTE_NV_TKINFO"
	.tkinfo
        /*0018*/ 	.word	0x00000002
        /*0030*/ 	.string	""
        /*0030*/ 	.string	"ptxas"
        /*0030*/ 	.string	"Cuda compilation tools, release 13.0, V13.0.88"
        /*0030*/ 	.string	"Build cuda_13.0.r13.0/compiler.36424714_0"
        /*0030*/ 	.string	"-arch sm_100 -m 64 "



//--------------------- .note.nv.cuinfo           --------------------------
	.section	.note.nv.cuinfo,"",@"SHT_NOTE"
	.sectionflags	@"SHF_NOTE_NV_CUINFO"
        /*0018*/ 	.short	0x0002
        /*001a*/ 	.short	0x0064
        /*001c*/ 	.short	0x0082
	.zero		2


//--------------------- .nv.info                  --------------------------
	.section	.nv.info,"",@"SHT_CUDA_INFO"
	.align	4


	//----- nvinfo : EIATTR_REGCOUNT
	.align		4
        /*0000*/ 	.byte	0x04, 0x2f
        /*0002*/ 	.short	(.L_1 - .L_0)
	.align		4
.L_0:
        /*0004*/ 	.word	index@(_Z6d_blurPhS_ii)
        /*0008*/ 	.word	0x00000013


	//----- nvinfo : EIATTR_FRAME_SIZE
	.align		4
.L_1:
        /*000c*/ 	.byte	0x04, 0x11
        /*000e*/ 	.short	(.L_3 - .L_2)
	.align		4
.L_2:
        /*0010*/ 	.word	index@(_Z6d_blurPhS_ii)
        /*0014*/ 	.word	0x00000000


	//----- nvinfo : EIATTR_MIN_STACK_SIZE
	.align		4
.L_3:
        /*0018*/ 	.byte	0x04, 0x12
        /*001a*/ 	.short	(.L_5 - .L_4)
	.align		4
.L_4:
        /*001c*/ 	.word	index@(_Z6d_blurPhS_ii)
        /*0020*/ 	.word	0x00000000
.L_5:


//--------------------- .nv.compat                --------------------------
	.section	.nv.compat,"",@"SHT_CUDA_COMPAT_INFO"
	.align	4
        /*0000*/ 	.byte	0x02, 0x09, 0x00, 0x00, 0x02, 0x02, 0x01, 0x00, 0x02, 0x05, 0x05, 0x00, 0x03, 0x07, 0x01, 0x01
        /*0010*/ 	.byte	0x02, 0x03, 0x00, 0x00, 0x02, 0x06, 0x01, 0x00, 0x04, 0x0b, 0x08, 0x00, 0x09, 0x00, 0x00, 0x00
        /*0020*/ 	.byte	0x00, 0x00, 0x00, 0x00


//--------------------- .nv.info._Z6d_blurPhS_ii  --------------------------
	.section	.nv.info._Z6d_blurPhS_ii,"",@"SHT_CUDA_INFO"
	.sectionflags	@""
	.align	4


	//----- nvinfo : EIATTR_CUDA_API_VERSION
	.align		4
        /*0000*/ 	.byte	0x04, 0x37
        /*0002*/ 	.short	(.L_7 - .L_6)
.L_6:
        /*0004*/ 	.word	0x00000082


	//----- nvinfo : EIATTR_KPARAM_INFO
	.align		4
.L_7:
        /*0008*/ 	.byte	0x04, 0x17
        /*000a*/ 	.short	(.L_9 - .L_8)
.L_8:
        /*000c*/ 	.word	0x00000000
        /*0010*/ 	.short	0x0003
        /*0012*/ 	.short	0x0014
        /*0014*/ 	.byte	0x00, 0xf0, 0x11, 0x00


	//----- nvinfo : EIATTR_KPARAM_INFO
	.align		4
.L_9:
        /*0018*/ 	.byte	0x04, 0x17
        /*001a*/ 	.short	(.L_11 - .L_10)
.L_10:
        /*001c*/ 	.word	0x00000000
        /*0020*/ 	.short	0x0002
        /*0022*/ 	.short	0x0010
        /*0024*/ 	.byte	0x00, 0xf0, 0x11, 0x00


	//----- nvinfo : EIATTR_KPARAM_INFO
	.align		4
.L_11:
        /*0028*/ 	.byte	0x04, 0x17
        /*002a*/ 	.short	(.L_13 - .L_12)
.L_12:
        /*002c*/ 	.word	0x00000000
        /*0030*/ 	.short	0x0001
        /*0032*/ 	.short	0x0008
        /*0034*/ 	.byte	0x00, 0xf5, 0x21, 0x00


	//----- nvinfo : EIATTR_KPARAM_INFO
	.align		4
.L_13:
        /*0038*/ 	.byte	0x04, 0x17
        /*003a*/ 	.short	(.L_15 - .L_14)
.L_14:
        /*003c*/ 	.word	0x00000000
        /*0040*/ 	.short	0x0000
        /*0042*/ 	.short	0x0000
        /*0044*/ 	.byte	0x00, 0xf5, 0x21, 0x00


	//----- nvinfo : EIATTR_SPARSE_MMA_MASK
	.align		4
.L_15:
        /*0048*/ 	.byte	0x03, 0x50
        /*004a*/ 	.short	0x0000


	//----- nvinfo : EIATTR_MAXREG_COUNT
	.align		4
        /*004c*/ 	.byte	0x03, 0x1b
        /*004e*/ 	.short	0x00ff


	//----- nvinfo : EIATTR_MERCURY_ISA_VERSION
	.align		4
        /*0050*/ 	.byte	0x03, 0x5f
        /*0052*/ 	.short	0x0101


	//----- nvinfo : EIATTR_VRC_CTA_INIT_COUNT
	.align		4
        /*0054*/ 	.byte	0x02, 0x4a
	.zero		1
	.zero		1


	//----- nvinfo : EIATTR_EXIT_INSTR_OFFSETS
	.align		4
        /*0058*/ 	.byte	0x04, 0x1c
        /*005a*/ 	.short	(.L_17 - .L_16)


	//   ....[0]....
.L_16:
        /*005c*/ 	.word	0x00000100


	//   ....[1]....
        /*0060*/ 	.word	0x00000300


	//----- nvinfo : EIATTR_CBANK_PARAM_SIZE
	.align		4
.L_17:
        /*0064*/ 	.byte	0x03, 0x19
        /*0066*/ 	.short	0x0018


	//----- nvinfo : EIATTR_PARAM_CBANK
	.align		4
        /*0068*/ 	.byte	0x04, 0x0a
        /*006a*/ 	.short	(.L_19 - .L_18)
	.align		4
.L_18:
        /*006c*/ 	.word	index@(.nv.constant0._Z6d_blurPhS_ii)
        /*0070*/ 	.short	0x0380
        /*0072*/ 	.short	0x0018


	//----- nvinfo : EIATTR_SW_WAR
	.align		4
.L_19:
        /*0074*/ 	.byte	0x04, 0x36
        /*0076*/ 	.short	(.L_21 - .L_20)
.L_20:
        /*0078*/ 	.word	0x00000008
.L_21:


//--------------------- .nv.callgraph             --------------------------
	.section	.nv.callgraph,"",@"SHT_CUDA_CALLGRAPH"
	.align	4
	.sectionentsize	8
	.align		4
        /*0000*/ 	.word	0x00000000
	.align		4
        /*0004*/ 	.word	0xffffffff
	.align		4
        /*0008*/ 	.word	0x00000000
	.align		4
        /*000c*/ 	.word	0xfffffffe
	.align		4
        /*0010*/ 	.word	0x00000000
	.align		4
        /*0014*/ 	.word	0xfffffffd
	.align		4
        /*0018*/ 	.word	0x00000000
	.align		4
        /*001c*/ 	.word	0xfffffffc


//--------------------- .text._Z6d_blurPhS_ii     --------------------------
	.section	.text._Z6d_blurPhS_ii,"ax",@progbits
	.align	128
        .global         _Z6d_blurPhS_ii
        .type           _Z6d_blurPhS_ii,@function
        .size           _Z6d_blurPhS_ii,(.L_x_1 - _Z6d_blurPhS_ii)
        .other          _Z6d_blurPhS_ii,@"STO_CUDA_ENTRY STV_DEFAULT"
_Z6d_blurPhS_ii:
.text._Z6d_blurPhS_ii:
[----:B------:R-:W-:Y:S01]  /*0000*/  LDC R1, c[0x0][0x37c] ;  /* 0x0000df00ff017b82 */ /* 0x000fe20000000800 */
[----:B------:R-:W0:Y:S07]  /*0010*/  S2R R3, SR_TID.X ;  /* 0x0000000000037919 */ /* 0x000e2e0000002100 */
[----:B------:R-:W0:Y:S01]  /*0020*/  S2UR UR4, SR_CTAID.X ;  /* 0x00000000000479c3 */ /* 0x000e220000002500 */
[----:B------:R-:W1:Y:S01]  /*0030*/  LDCU.64 UR8, c[0x0][0x390] ;  /* 0x00007200ff0877ac */ /* 0x000e620008000a00 */
[----:B------:R-:W2:Y:S06]  /*0040*/  S2R R5, SR_TID.Y ;  /* 0x0000000000057919 */ /* 0x000eac0000002200 */
[----:B------:R-:W0:Y:S08]  /*0050*/  LDC R0, c[0x0][0x360] ;  /* 0x0000d800ff007b82 */ /* 0x000e300000000800 */
[----:B------:R-:W2:Y:S08]  /*0060*/  S2UR UR5, SR_CTAID.Y ;  /* 0x00000000000579c3 */ /* 0x000eb00000002600 */
[----:B------:R-:W2:Y:S01]  /*0070*/  LDC R2, c[0x0][0x364] ;  /* 0x0000d900ff027b82 */ /* 0x000ea20000000800 */
[----:B0-----:R-:W-:Y:S01]  /*0080*/  IMAD R0, R0, UR4, R3 ;  /* 0x0000000400007c24 */ /* 0x001fe2000f8e0203 */
[----:B-1----:R-:W-:-:S04]  /*0090*/  UIADD3 UR4, UPT, UPT, UR9, -0x1, URZ ;  /* 0xffffffff09047890 */ /* 0x002fc8000fffe0ff */
[----:B------:R-:W-:Y:S01]  /*00a0*/  ISETP.GE.AND P0, PT, R0, 0x1, PT ;  /* 0x000000010000780c */ /* 0x000fe20003f06270 */
[----:B--2---:R-:W-:Y:S01]  /*00b0*/  IMAD R2, R2, UR5, R5 ;  /* 0x0000000502027c24 */ /* 0x004fe2000f8e0205 */
[----:B------:R-:W-:-:S04]  /*00c0*/  UIADD3 UR5, UPT, UPT, UR8, -0x1, URZ ;  /* 0xffffffff08057890 */ /* 0x000fc8000fffe0ff */
[----:B------:R-:W-:-:S04]  /*00d0*/  ISETP.EQ.OR P0, PT, R2, RZ, !P0 ;  /* 0x000000ff0200720c */ /* 0x000fc80004702670 */
[----:B------:R-:W-:-:S04]  /*00e0*/  ISETP.GE.OR P0, PT, R2, UR4, P0 ;  /* 0x0000000402007c0c */ /* 0x000fc80008706670 */
[----:B------:R-:W-:-:S13]  /*00f0*/  ISETP.GE.OR P0, PT, R0, UR5, P0 ;  /* 0x0000000500007c0c */ /* 0x000fda0008706670 */
[----:B------:R-:W-:Y:S05]  /*0100*/  @P0 EXIT ;  /* 0x000000000000094d */ /* 0x000fea0003800000 */
[----:B------:R-:W0:Y:S01]  /*0110*/  LDCU.128 UR12, c[0x0][0x380] ;  /* 0x00007000ff0c77ac */ /* 0x000e220008000c00 */
[----:B------:R-:W-:Y:S01]  /*0120*/  VIADD R3, R2, 0xffffffff ;  /* 0xffffffff02037836 */ /* 0x000fe20000000000 */
[----:B------:R-:W1:Y:S03]  /*0130*/  LDCU.64 UR4, c[0x0][0x358] ;  /* 0x00006b00ff0477ac */ /* 0x000e660008000a00 */
[----:B------:R-:W-:Y:S01]  /*0140*/  IMAD R0, R3, UR8, R0 ;  /* 0x0000000803007c24 */ /* 0x000fe2000f8e0200 */
[----:B------:R-:W-:-:S03]  /*0150*/  USHF.R.S32.HI UR6, URZ, 0x1f, UR8 ;  /* 0x0000001fff067899 */ /* 0x000fc60008011408 */
[----:B------:R-:W-:-:S05]  /*0160*/  VIADD R3, R0, 0xffffffff ;  /* 0xffffffff00037836 */ /* 0x000fca0000000000 */
[----:B0-----:R-:W-:-:S04]  /*0170*/  IADD3 R2, P0, PT, R3, UR12, RZ ;  /* 0x0000000c03027c10 */ /* 0x001fc8000ff1e0ff */
[----:B------:R-:W-:Y:S02]  /*0180*/  LEA.HI.X.SX32 R3, R3, UR13, 0x1, P0 ;  /* 0x0000000d03037c11 */ /* 0x000fe400080f0eff */
[----:B------:R-:W-:-:S03]  /*0190*/  IADD3 R4, P0, PT, R2, UR8, RZ ;  /* 0x0000000802047c10 */ /* 0x000fc6000ff1e0ff */
[----:B-1----:R-:W2:Y:S01]  /*01a0*/  LDG.E.U8 R8, desc[UR4][R2.64] ;  /* 0x0000000402087981 */ /* 0x002ea2000c1e1100 */
[----:B------:R-:W-:Y:S02]  /*01b0*/  IADD3.X R5, PT, PT, R3, UR6, RZ, P0, !PT ;  /* 0x0000000603057c10 */ /* 0x000fe400087fe4ff */
[----:B------:R-:W-:Y:S01]  /*01c0*/  IADD3 R6, P0, PT, R4, UR8, RZ ;  /* 0x0000000804067c10 */ /* 0x000fe2000ff1e0ff */
[----:B------:R-:W2:Y:S04]  /*01d0*/  LDG.E.U8 R9, desc[UR4][R2.64+0x1] ;  /* 0x0000010402097981 */ /* 0x000ea8000c1e1100 */
[----:B------:R0:W2:Y:S01]  /*01e0*/  LDG.E.U8 R10, desc[UR4][R2.64+0x2] ;  /* 0x00000204020a7981 */ /* 0x0000a2000c1e1100 */
[----:B------:R-:W-:-:S03]  /*01f0*/  IADD3.X R7, PT, PT, R5, UR6, RZ, P0, !PT ;  /* 0x0000000605077c10 */ /* 0x000fc600087fe4ff */
[----:B------:R-:W3:Y:S04]  /*0200*/  LDG.E.U8 R11, desc[UR4][R4.64] ;  /* 0x00000004040b7981 */ /* 0x000ee8000c1e1100 */
[----:B------:R-:W3:Y:S04]  /*0210*/  LDG.E.U8 R12, desc[UR4][R4.64+0x1] ;  /* 0x00000104040c7981 */ /* 0x000ee8000c1e1100 */
[----:B------:R-:W4:Y:S04]  /*0220*/  LDG.E.U8 R13, desc[UR4][R4.64+0x2] ;  /* 0x00000204040d7981 */ /* 0x000f28000c1e1100 */
[----:B------:R-:W4:Y:S04]  /*0230*/  LDG.E.U8 R14, desc[UR4][R6.64] ;  /* 0x00000004060e7981 */ /* 0x000f28000c1e1100 */
[----:B------:R-:W5:Y:S04]  /*0240*/  LDG.E.U8 R15, desc[UR4][R6.64+0x1] ;  /* 0x00000104060f7981 */ /* 0x000f68000c1e1100 */
[----:B------:R-:W5:Y:S01]  /*0250*/  LDG.E.U8 R16, desc[UR4][R6.64+0x2] ;  /* 0x0000020406107981 */ /* 0x000f62000c1e1100 */
[----:B------:R-:W-:-:S05]  /*0260*/  VIADD R0, R0, UR8 ;  /* 0x0000000800007c36 */ /* 0x000fca0008000000 */
[----:B0-----:R-:W-:-:S04]  /*0270*/  IADD3 R2, P0, PT, R0, UR14, RZ ;  /* 0x0000000e00027c10 */ /* 0x001fc8000ff1e0ff */
[----:B------:R-:W-:Y:S02]  /*0280*/  LEA.HI.X.SX32 R3, R0, UR15, 0x1, P0 ;  /* 0x0000000f00037c11 */ /* 0x000fe400080f0eff */
[----:B--2---:R-:W-:-:S04]  /*0290*/  IADD3 R8, PT, PT, R10, R8, R9 ;  /* 0x000000080a087210 */ /* 0x004fc80007ffe009 */
[----:B---3--:R-:W-:-:S04]  /*02a0*/  IADD3 R8, PT, PT, R12, R8, R11 ;  /* 0x000000080c087210 */ /* 0x008fc80007ffe00b */
[----:B----4-:R-:W-:-:S04]  /*02b0*/  IADD3 R8, PT, PT, R14, R8, R13 ;  /* 0x000000080e087210 */ /* 0x010fc80007ffe00d */
[----:B-----5:R-:W-:-:S05]  /*02c0*/  IADD3 R8, PT, PT, R16, R8, R15 ;  /* 0x0000000810087210 */ /* 0x020fca0007ffe00f */
[----:B------:R-:W-:-:S05]  /*02d0*/  IMAD R8, R8, 0xe38f, RZ ;  /* 0x0000e38f08087824 */ /* 0x000fca00078e02ff */
[----:B------:R-:W-:-:S05]  /*02e0*/  SHF.R.U32.HI R5, RZ, 0x13, R8 ;  /* 0x00000013ff057819 */ /* 0x000fca0000011608 */
[----:B------:R-:W-:Y:S01]  /*02f0*/  STG.E.U8 desc[UR4][R2.64], R5 ;  /* 0x0000000502007986 */ /* 0x000fe2000c101104 */
[----:B------:R-:W-:Y:S05]  /*0300*/  EXIT ;  /* 0x000000000000794d */ /* 0x000fea0003800000 */
.L_x_0:
[----:B------:R-:W-:-:S00]  /*0310*/  BRA `(.L_x_0) ;  /* 0xfffffffc00fc7947 */ /* 0x000fc0000383ffff */
[----:B------:R-:W-:-:S00]  /*0320*/  NOP ;  /* 0x0000000000007918 */ /* 0x000fc00000000000 */
        /* <DEDUP_REMOVED lines=13> */
.L_x_1:


//--------------------- .nv.shared.reserved.0     --------------------------
	.section	.nv.shared.reserved.0,"aw",@nobits
	.weak		__nv_reservedSMEM_offset_0_alias
	.size		__nv_reservedSMEM_offset_0_alias, 0, 64
	.other		__nv_reservedSMEM_offset_0_alias,@"STO_CUDA_RESERVED_SHARED STV_DEFAULT"
__nv_reservedSMEM_offset_0_alias:
	.zero		0
	.zero		64


//--------------------- .nv.constant0._Z6d_blurPhS_ii --------------------------
	.section	.nv.constant0._Z6d_blurPhS_ii,"a",@progbits
	.sectionflags	@""
	.align	4
.nv.constant0._Z6d_blurPhS_ii:
	.zero		920


//--------------------- SYMBOLS --------------------------

	.type		.nv.reservedSmem.offset0,@object
	.size		.nv.reservedSmem.offset0,0x4
